//
// Generated by NVIDIA NVVM Compiler
//
// Compiler Build ID: CL-36424714
// Cuda compilation tools, release 13.0, V13.0.88
// Based on NVVM 20.0.0
//

.version 9.0
.target sm_100
.address_size 64

	// .globl	_Z12faultyKernelPii

.visible .entry _Z12faultyKernelPii(
	.param .u64 .ptr .align 1 _Z12faultyKernelPii_param_0,
	.param .u32 _Z12faultyKernelPii_param_1
)
{
	.reg .pred 	%p<2>;
	.reg .b32 	%r<7>;
	.reg .b64 	%rd<5>;

	ld.param.u64 	%rd1, [_Z12faultyKernelPii_param_0];
	ld.param.u32 	%r2, [_Z12faultyKernelPii_param_1];
	mov.u32 	%r3, %tid.x;
	mov.u32 	%r4, %ctaid.x;
	mov.u32 	%r5, %ntid.x;
	mad.lo.s32 	%r1, %r4, %r5, %r3;
	setp.ge.s32 	%p1, %r1, %r2;
	@%p1 bra 	$L__BB0_2;
	cvta.to.global.u64 	%rd2, %rd1;
	mul.wide.s32 	%rd3, %r1, 4;
	add.s64 	%rd4, %rd2, %rd3;
	add.s32 	%r6, %r1, 1000;
	st.global.u32 	[%rd4], %r6;
$L__BB0_2:
	ret;

}


// ===== COMPILED SASS (sm_100) =====

	.target	sm_100

	.elftype	@"ET_EXEC"


//--------------------- .note.nv.tkinfo           --------------------------
	.section	.note.nv.tkinfo,"",@"SHT_NOTE"
	.sectionflags	@"SHF_NOTE_NV_TKINFO"
	.tkinfo
        /*0018*/ 	.word	0x00000002
        /*0030*/ 	.string	""
        /*0030*/ 	.string	"ptxas"
        /*0030*/ 	.string	"Cuda compilation tools, release 13.0, V13.0.88"
        /*0030*/ 	.string	"Build cuda_13.0.r13.0/compiler.36424714_0"
        /*0030*/ 	.string	"-arch sm_100 -m 64 "



//--------------------- .note.nv.cuinfo           --------------------------
	.section	.note.nv.cuinfo,"",@"SHT_NOTE"
	.sectionflags	@"SHF_NOTE_NV_CUINFO"
        /*0018*/ 	.short	0x0002
        /*001a*/ 	.short	0x0064
        /*001c*/ 	.short	0x0082
	.zero		2


//--------------------- .nv.info                  --------------------------
	.section	.nv.info,"",@"SHT_CUDA_INFO"
	.align	4


	//----- nvinfo : EIATTR_REGCOUNT
	.align		4
        /*0000*/ 	.byte	0x04, 0x2f
        /*0002*/ 	.short	(.L_1 - .L_0)
	.align		4
.L_0:
        /*0004*/ 	.word	index@(_Z12faultyKernelPii)
        /*0008*/ 	.word	0x0000000a


	//----- nvinfo : EIATTR_FRAME_SIZE
	.align		4
.L_1:
        /*000c*/ 	.byte	0x04, 0x11
        /*000e*/ 	.short	(.L_3 - .L_2)
	.align		4
.L_2:
        /*0010*/ 	.word	index@(_Z12faultyKernelPii)
        /*0014*/ 	.word	0x00000000


	//----- nvinfo : EIATTR_MIN_STACK_SIZE
	.align		4
.L_3:
        /*0018*/ 	.byte	0x04, 0x12
        /*001a*/ 	.short	(.L_5 - .L_4)
	.align		4
.L_4:
        /*001c*/ 	.word	index@(_Z12faultyKernelPii)
        /*0020*/ 	.word	0x00000000
.L_5:


//--------------------- .nv.compat                --------------------------
	.section	.nv.compat,"",@"SHT_CUDA_COMPAT_INFO"
	.align	4
        /*0000*/ 	.byte	0x02, 0x09, 0x00, 0x00, 0x02, 0x02, 0x01, 0x00, 0x02, 0x05, 0x05, 0x00, 0x03, 0x07, 0x01, 0x01
        /*0010*/ 	.byte	0x02, 0x03, 0x00, 0x00, 0x02, 0x06, 0x01, 0x00, 0x04, 0x0b, 0x08, 0x00, 0x09, 0x00, 0x00, 0x00
        /*0020*/ 	.byte	0x00, 0x00, 0x00, 0x00


//--------------------- .nv.info._Z12faultyKernelPii --------------------------
	.section	.nv.info._Z12faultyKernelPii,"",@"SHT_CUDA_INFO"
	.sectionflags	@""
	.align	4


	//----- nvinfo : EIATTR_CUDA_API_VERSION
	.align		4
        /*0000*/ 	.byte	0x04, 0x37
        /*0002*/ 	.short	(.L_7 - .L_6)
.L_6:
        /*0004*/ 	.word	0x00000082


	//----- nvinfo : EIATTR_KPARAM_INFO
	.align		4
.L_7:
        /*0008*/ 	.byte	0x04, 0x17
        /*000a*/ 	.short	(.L_9 - .L_8)
.L_8:
        /*000c*/ 	.word	0x00000000
        /*0010*/ 	.short	0x0001
        /*0012*/ 	.short	0x0008
        /*0014*/ 	.byte	0x00, 0xf0, 0x11, 0x00


	//----- nvinfo : EIATTR_KPARAM_INFO
	.align		4
.L_9:
        /*0018*/ 	.byte	0x04, 0x17
        /*001a*/ 	.short	(.L_11 - .L_10)
.L_10:
        /*001c*/ 	.word	0x00000000
        /*0020*/ 	.short	0x0000
        /*0022*/ 	.short	0x0000
        /*0024*/ 	.byte	0x00, 0xf5, 0x21, 0x00


	//----- nvinfo : EIATTR_SPARSE_MMA_MASK
	.align		4
.L_11:
        /*0028*/ 	.byte	0x03, 0x50
        /*002a*/ 	.short	0x0000


	//----- nvinfo : EIATTR_MAXREG_COUNT
	.align		4
        /*002c*/ 	.byte	0x03, 0x1b
        /*002e*/ 	.short	0x00ff


	//----- nvinfo : EIATTR_MERCURY_ISA_VERSION
	.align		4
        /*0030*/ 	.byte	0x03, 0x5f
        /*0032*/ 	.short	0x0101


	//----- nvinfo : EIATTR_VRC_CTA_INIT_COUNT
	.align		4
        /*0034*/ 	.byte	0x02, 0x4a
	.zero		1
	.zero		1


	//----- nvinfo : EIATTR_EXIT_INSTR_OFFSETS
	.align		4
        /*0038*/ 	.byte	0x04, 0x1c
        /*003a*/ 	.short	(.L_13 - .L_12)


	//   ....[0]....
.L_12:
        /*003c*/ 	.word	0x00000070


	//   ....[1]....
        /*0040*/ 	.word	0x000000d0


	//----- nvinfo : EIATTR_CBANK_PARAM_SIZE
	.align		4
.L_13:
        /*0044*/ 	.byte	0x03, 0x19
        /*0046*/ 	.short	0x000c


	//----- nvinfo : EIATTR_PARAM_CBANK
	.align		4
        /*0048*/ 	.byte	0x04, 0x0a
        /*004a*/ 	.short	(.L_15 - .L_14)
	.align		4
.L_14:
        /*004c*/ 	.word	index@(.nv.constant0._Z12faultyKernelPii)
        /*0050*/ 	.short	0x0380
        /*0052*/ 	.short	0x000c


	//----- nvinfo : EIATTR_SW_WAR
	.align		4
.L_15:
        /*0054*/ 	.byte	0x04, 0x36
        /*0056*/ 	.short	(.L_17 - .L_16)
.L_16:
        /*0058*/ 	.word	0x00000008
.L_17:


//--------------------- .nv.callgraph             --------------------------
	.section	.nv.callgraph,"",@"SHT_CUDA_CALLGRAPH"
	.align	4
	.sectionentsize	8
	.align		4
        /*0000*/ 	.word	0x00000000
	.align		4
        /*0004*/ 	.word	0xffffffff
	.align		4
        /*0008*/ 	.word	0x00000000
	.align		4
        /*000c*/ 	.word	0xfffffffe
	.align		4
        /*0010*/ 	.word	0x00000000
	.align		4
        /*0014*/ 	.word	0xfffffffd
	.align		4
        /*0018*/ 	.word	0x00000000
	.align		4
        /*001c*/ 	.word	0xfffffffc


//--------------------- .text._Z12faultyKernelPii --------------------------
	.section	.text._Z12faultyKernelPii,"ax",@progbits
	.align	128
        .global         _Z12faultyKernelPii
        .type           _Z12faultyKernelPii,@function
        .size           _Z12faultyKernelPii,(.L_x_1 - _Z12faultyKernelPii)
        .other          _Z12faultyKernelPii,@"STO_CUDA_ENTRY STV_DEFAULT"
_Z12faultyKernelPii:
.text._Z12faultyKernelPii:
[----:B------:R-:W-:Y:S01]  /*0000*/  LDC R1, c[0x0][0x37c] ;  /* 0x0000df00ff017b82 */ /* 0x000fe20000000800 */
[----:B------:R-:W0:Y:S07]  /*0010*/  S2R R5, SR_TID.X ;  /* 0x0000000000057919 */ /* 0x000e2e0000002100 */
[----:B------:R-:W0:Y:S01]  /*0020*/  S2UR UR4, SR_CTAID.X ;  /* 0x00000000000479c3 */ /* 0x000e220000002500 */
[----:B------:R-:W1:Y:S07]  /*0030*/  LDCU UR5, c[0x0][0x388] ;  /* 0x00007100ff0577ac */ /* 0x000e6e0008000800 */
[----:B------:R-:W0:Y:S02]  /*0040*/  LDC R0, c[0x0][0x360] ;  /* 0x0000d800ff007b82 */ /* 0x000e240000000800 */
[----:B0-----:R-:W-:-:S05]  /*0050*/  IMAD R5, R0, UR4, R5 ;  /* 0x0000000400057c24 */ /* 0x001fca000f8e0205 */
[----:B-1----:R-:W-:-:S13]  /*0060*/  ISETP.GE.AND P0, PT, R5, UR5, PT ;  /* 0x0000000505007c0c */ /* 0x002fda000bf06270 */
[----:B------:R-:W-:Y:S05]  /*0070*/  @P0 EXIT ;  /* 0x000000000000094d */ /* 0x000fea0003800000 */
[----:B------:R-:W0:Y:S01]  /*0080*/  LDC.64 R2, c[0x0][0x380] ;  /* 0x0000e000ff027b82 */ /* 0x000e220000000a00 */
[----:B------:R-:W1:Y:S01]  /*0090*/  LDCU.64 UR4, c[0x0][0x358] ;  /* 0x00006b00ff0477ac */ /* 0x000e620008000a00 */
[C---:B------:R-:W-:Y:S01]  /*00a0*/  IADD3 R7, PT, PT, R5.reuse, 0x3e8, RZ ;  /* 0x000003e805077810 */ /* 0x040fe20007ffe0ff */
[----:B0-----:R-:W-:-:S05]  /*00b0*/  IMAD.WIDE R2, R5, 0x4, R2 ;  /* 0x0000000405027825 */ /* 0x001fca00078e0202 */
[----:B-1----:R-:W-:Y:S01]  /*00c0*/  STG.E desc[UR4][R2.64], R7 ;  /* 0x0000000702007986 */ /* 0x002fe2000c101904 */
[----:B------:R-:W-:Y:S05]  /*00d0*/  EXIT ;  /* 0x000000000000794d */ /* 0x000fea0003800000 */
.L_x_0:
[----:B------:R-:W-:-:S00]  /*00e0*/  BRA `(.L_x_0) ;  /* 0xfffffffc00fc7947 */ /* 0x000fc0000383ffff */
[----:B------:R-:W-:-:S00]  /*00f0*/  NOP ;  /* 0x0000000000007918 */ /* 0x000fc00000000000 */
        /* <DEDUP_REMOVED lines=8> */
.L_x_1:


//--------------------- .nv.shared.reserved.0     --------------------------
	.section	.nv.shared.reserved.0,"aw",@nobits
	.weak		__nv_reservedSMEM_offset_0_alias
	.size		__nv_reservedSMEM_offset_0_alias, 0, 64
	.other		__nv_reservedSMEM_offset_0_alias,@"STO_CUDA_RESERVED_SHARED STV_DEFAULT"
__nv_reservedSMEM_offset_0_alias:
	.zero		0
	.zero		64


//--------------------- .nv.constant0._Z12faultyKernelPii --------------------------
	.section	.nv.constant0._Z12faultyKernelPii,"a",@progbits
	.sectionflags	@""
	.align	4
.nv.constant0._Z12faultyKernelPii:
	.zero		908


//--------------------- SYMBOLS --------------------------

	.type		.nv.reservedSmem.offset0,@object
	.size		.nv.reservedSmem.offset0,0x4
